	.headerflags	@"EF_CUDA_TEXMODE_UNIFIED EF_CUDA_64BIT_ADDRESS EF_CUDA_ACCELERATORS EF_CUDA_SM90 EF_CUDA_VIRTUAL_SM(EF_CUDA_SM90)"
	.elftype	@"ET_EXEC"


//--------------------- .nv.info                  --------------------------
	.section	.nv.info,"",@"SHT_CUDA_INFO"
	.align	4


	//----- nvinfo : EIATTR_REGCOUNT
	.align		4
        /*0000*/ 	.byte	0x04, 0x2f
        /*0002*/ 	.short	(.L_1 - .L_0)
	.align		4
.L_0:
        /*0004*/ 	.word	index@(triton_poi_fused_convolution_5)
        /*0008*/ 	.word	0x0000000e


	//----- nvinfo : EIATTR_MIN_STACK_SIZE
	.align		4
.L_1:
        /*000c*/ 	.byte	0x04, 0x12
        /*000e*/ 	.short	(.L_3 - .L_2)
	.align		4
.L_2:
        /*0010*/ 	.word	index@(triton_poi_fused_convolution_5)
        /*0014*/ 	.word	0x00000000


	//----- nvinfo : EIATTR_FRAME_SIZE
	.align		4
.L_3:
        /*0018*/ 	.byte	0x04, 0x11
        /*001a*/ 	.short	(.L_5 - .L_4)
	.align		4
.L_4:
        /*001c*/ 	.word	index@(triton_poi_fused_convolution_5)
        /*0020*/ 	.word	0x00000000


	//----- nvinfo : EIATTR_MIN_STACK_SIZE
	.align		4
.L_5:
        /*0024*/ 	.byte	0x04, 0x12
        /*0026*/ 	.short	(.L_7 - .L_6)
	.align		4
.L_6:
        /*0028*/ 	.word	index@(triton_poi_fused_convolution_5)
        /*002c*/ 	.word	0x00000000
.L_7:


//--------------------- .nv.info.triton_poi_fused_convolution_5 --------------------------
	.section	.nv.info.triton_poi_fused_convolution_5,"",@"SHT_CUDA_INFO"
	.sectionflags	@""
	.align	4


	//----- nvinfo : EIATTR_CUDA_API_VERSION
	.align		4
        /*0000*/ 	.byte	0x04, 0x37
        /*0002*/ 	.short	(.L_9 - .L_8)
.L_8:
        /*0004*/ 	.word	0x0000007c


	//----- nvinfo : EIATTR_KPARAM_INFO
	.align		4
.L_9:
        /*0008*/ 	.byte	0x04, 0x17
        /*000a*/ 	.short	(.L_11 - .L_10)
.L_10:
        /*000c*/ 	.word	0x00000000
        /*0010*/ 	.short	0x0002
        /*0012*/ 	.short	0x0010
        /*0014*/ 	.byte	0x00, 0xf0, 0x11, 0x00


	//----- nvinfo : EIATTR_KPARAM_INFO
	.align		4
.L_11:
        /*0018*/ 	.byte	0x04, 0x17
        /*001a*/ 	.short	(.L_13 - .L_12)
.L_12:
        /*001c*/ 	.word	0x00000000
        /*0020*/ 	.short	0x0001
        /*0022*/ 	.short	0x0008
        /*0024*/ 	.byte	0x00, 0xf4, 0x21, 0x00


	//----- nvinfo : EIATTR_KPARAM_INFO
	.align		4
.L_13:
        /*0028*/ 	.byte	0x04, 0x17
        /*002a*/ 	.short	(.L_15 - .L_14)
.L_14:
        /*002c*/ 	.word	0x00000000
        /*0030*/ 	.short	0x0000
        /*0032*/ 	.short	0x0000
        /*0034*/ 	.byte	0x00, 0xf4, 0x21, 0x00


	//----- nvinfo : EIATTR_SPARSE_MMA_MASK
	.align		4
.L_15:
        /*0038*/ 	.byte	0x03, 0x50
        /*003a*/ 	.short	0x0000


	//----- nvinfo : EIATTR_MAXREG_COUNT
	.align		4
        /*003c*/ 	.byte	0x03, 0x1b
        /*003e*/ 	.short	0x00ff


	//----- nvinfo : EIATTR_EXIT_INSTR_OFFSETS
	.align		4
        /*0040*/ 	.byte	0x04, 0x1c
        /*0042*/ 	.short	(.L_17 - .L_16)


	//   ....[0]....
.L_16:
        /*0044*/ 	.word	0x00000170


	//   ....[1]....
        /*0048*/ 	.word	0x00000190


	//----- nvinfo : EIATTR_REQNTID
	.align		4
.L_17:
        /*004c*/ 	.byte	0x04, 0x10
        /*004e*/ 	.short	(.L_19 - .L_18)
.L_18:
        /*0050*/ 	.word	0x00000080
        /*0054*/ 	.word	0x00000001
        /*0058*/ 	.word	0x00000001


	//----- nvinfo : EIATTR_CBANK_PARAM_SIZE
	.align		4
.L_19:
        /*005c*/ 	.byte	0x03, 0x19
        /*005e*/ 	.short	0x0014


	//----- nvinfo : EIATTR_PARAM_CBANK
	.align		4
        /*0060*/ 	.byte	0x04, 0x0a
        /*0062*/ 	.short	(.L_21 - .L_20)
	.align		4
.L_20:
        /*0064*/ 	.word	index@(.nv.constant0.triton_poi_fused_convolution_5)
        /*0068*/ 	.short	0x0210
        /*006a*/ 	.short	0x0014


	//----- nvinfo : EIATTR_SW_WAR
	.align		4
.L_21:
        /*006c*/ 	.byte	0x04, 0x36
        /*006e*/ 	.short	(.L_23 - .L_22)
.L_22:
        /*0070*/ 	.word	0x00000008
.L_23:


//--------------------- .nv.callgraph             --------------------------
	.section	.nv.callgraph,"",@"SHT_CUDA_CALLGRAPH"
	.align	4
	.sectionentsize	8
	.align		4
        /*0000*/ 	.word	0x00000000
	.align		4
        /*0004*/ 	.word	0xffffffff
	.align		4
        /*0008*/ 	.word	0x00000000
	.align		4
        /*000c*/ 	.word	0xfffffffe
	.align		4
        /*0010*/ 	.word	0x00000000
	.align		4
        /*0014*/ 	.word	0xfffffffd
	.align		4
        /*0018*/ 	.word	0x00000000
	.align		4
        /*001c*/ 	.word	0xfffffffc


//--------------------- .text.triton_poi_fused_convolution_5 --------------------------
	.section	.text.triton_poi_fused_convolution_5,"ax",@progbits
	.align	128
        .global         triton_poi_fused_convolution_5
        .type           triton_poi_fused_convolution_5,@function
        .size           triton_poi_fused_convolution_5,(.L_x_1 - triton_poi_fused_convolution_5)
        .other          triton_poi_fused_convolution_5,@"STO_CUDA_ENTRY STV_DEFAULT"
triton_poi_fused_convolution_5:
.text.triton_poi_fused_convolution_5:
[----:B------:R-:W0:Y:S02]  /*0000*/  LDC R1, c[0x0][0x28] ;  /* 0x00000a00ff017b82 */ /* 0x000e240000000800 */
[----:B------:R-:W1:Y:S01]  /*0010*/  S2R R0, SR_TID.X ;  /* 0x0000000000007919 */ /* 0x000e620000002100 */
[----:B------:R-:W2:Y:S01]  /*0020*/  LDC.64 R2, c[0x0][0x210] ;  /* 0x00008400ff027b82 */ /* 0x000ea20000000a00 */
[----:B------:R-:W-:Y:S01]  /*0030*/  ULDC.64 UR4, c[0x0][0x208] ;  /* 0x0000820000047ab9 */ /* 0x000fe20000000a00 */
[----:B------:R-:W3:Y:S06]  /*0040*/  S2R R7, SR_CTAID.X ;  /* 0x0000000000077919 */ /* 0x000eec0000002500 */
[----:B------:R-:W4:Y:S01]  /*0050*/  LDC.64 R4, c[0x0][0x218] ;  /* 0x00008600ff047b82 */ /* 0x000f220000000a00 */
[----:B-1----:R-:W-:-:S04]  /*0060*/  LOP3.LUT R0, R0, 0x7f, RZ, 0xc0, !PT ;  /* 0x0000007f00007812 */ /* 0x002fc800078ec0ff */
[----:B---3--:R-:W-:-:S04]  /*0070*/  LEA R7, R7, R0, 0x7 ;  /* 0x0000000007077211 */ /* 0x008fc800078e38ff */
[C---:B------:R-:W-:Y:S01]  /*0080*/  ISETP.GE.AND P0, PT, R7.reuse, 0x330, PT ;  /* 0x000003300700780c */ /* 0x040fe20003f06270 */
[----:B------:R-:W-:-:S04]  /*0090*/  IMAD.HI R0, R7, 0x78787879, RZ ;  /* 0x7878787907007827 */ /* 0x000fc800078e02ff */
[----:B--2---:R-:W-:Y:S01]  /*00a0*/  IMAD.WIDE R2, R7, 0x4, R2 ;  /* 0x0000000407027825 */ /* 0x004fe200078e0202 */
[----:B------:R-:W-:Y:S02]  /*00b0*/  SHF.R.U32.HI R9, RZ, 0x1f, R0 ;  /* 0x0000001fff097819 */ /* 0x000fe40000011600 */
[----:B------:R-:W-:Y:S02]  /*00c0*/  MOV R7, RZ ;  /* 0x000000ff00077202 */ /* 0x000fe40000000f00 */
[----:B------:R-:W-:-:S05]  /*00d0*/  LEA.HI.SX32 R9, R0, R9, 0x1d ;  /* 0x0000000900097211 */ /* 0x000fca00078feaff */
[----:B------:R-:W-:-:S05]  /*00e0*/  IMAD.HI R0, R9, 0x2aaaaaab, RZ ;  /* 0x2aaaaaab09007827 */ /* 0x000fca00078e02ff */
[----:B------:R-:W-:-:S04]  /*00f0*/  SHF.R.U32.HI R11, RZ, 0x1, R0 ;  /* 0x00000001ff0b7819 */ /* 0x000fc80000011600 */
[----:B------:R-:W-:-:S05]  /*0100*/  LEA.HI R0, R0, R11, RZ, 0x1 ;  /* 0x0000000b00007211 */ /* 0x000fca00078f08ff */
[----:B------:R-:W-:Y:S01]  /*0110*/  IMAD R9, R0, -0xc, R9 ;  /* 0xfffffff400097824 */ /* 0x000fe200078e0209 */
[----:B------:R-:W-:-:S03]  /*0120*/  HFMA2.MMA R0, -RZ, RZ, 0, 0 ;  /* 0x00000000ff007435 */ /* 0x000fc600000001ff */
[----:B----4-:R-:W-:-:S05]  /*0130*/  IMAD.WIDE R4, R9, 0x4, R4 ;  /* 0x0000000409047825 */ /* 0x010fca00078e0204 */
[----:B------:R-:W2:Y:S04]  /*0140*/  @!P0 LDG.E.EL R7, desc[UR4][R4.64] ;  /* 0x0000000404078981 */ /* 0x000ea8000c2e1900 */
[----:B------:R-:W2:Y:S02]  /*0150*/  @!P0 LDG.E R0, desc[UR4][R2.64] ;  /* 0x0000000402008981 */ /* 0x000ea4000c1e1900 */
[----:B--2---:R-:W-:Y:S01]  /*0160*/  FADD R7, R7, R0 ;  /* 0x0000000007077221 */ /* 0x004fe20000000000 */
[----:B------:R-:W-:Y:S06]  /*0170*/  @P0 EXIT ;  /* 0x000000000000094d */ /* 0x000fec0003800000 */
[----:B------:R-:W-:Y:S01]  /*0180*/  STG.E desc[UR4][R2.64], R7 ;  /* 0x0000000702007986 */ /* 0x000fe2000c101904 */
[----:B------:R-:W-:Y:S05]  /*0190*/  EXIT ;  /* 0x000000000000794d */ /* 0x000fea0003800000 */
.L_x_0:
[----:B------:R-:W-:-:S00]  /*01a0*/  BRA `(.L_x_0) ;  /* 0xfffffffc00fc7947 */ /* 0x000fc0000383ffff */
[----:B------:R-:W-:-:S00]  /*01b0*/  NOP ;  /* 0x0000000000007918 */ /* 0x000fc00000000000 */
        /* <DEDUP_REMOVED lines=12> */
.L_x_1:


//--------------------- .nv.constant0.triton_poi_fused_convolution_5 --------------------------
	.section	.nv.constant0.triton_poi_fused_convolution_5,"a",@progbits
	.sectionflags	@""
	.align	4
.nv.constant0.triton_poi_fused_convolution_5:
	.zero		548
